	.headerflags	@"EF_CUDA_TEXMODE_UNIFIED EF_CUDA_64BIT_ADDRESS EF_CUDA_ACCELERATORS EF_CUDA_SM90 EF_CUDA_VIRTUAL_SM(EF_CUDA_SM90)"
	.elftype	@"ET_EXEC"


//--------------------- .nv.info                  --------------------------
	.section	.nv.info,"",@"SHT_CUDA_INFO"
	.align	4


	//----- nvinfo : EIATTR_REGCOUNT
	.align		4
        /*0000*/ 	.byte	0x04, 0x2f
        /*0002*/ 	.short	(.L_3 - .L_2)
	.align		4
.L_2:
        /*0004*/ 	.word	index@(triton_poi_fused__native_batch_norm_legit_no_training_add_relu_22)
        /*0008*/ 	.word	0x0000002c


	//----- nvinfo : EIATTR_MIN_STACK_SIZE
	.align		4
.L_3:
        /*000c*/ 	.byte	0x04, 0x12
        /*000e*/ 	.short	(.L_5 - .L_4)
	.align		4
.L_4:
        /*0010*/ 	.word	index@(triton_poi_fused__native_batch_norm_legit_no_training_add_relu_22)
        /*0014*/ 	.word	0x00000000


	//----- nvinfo : EIATTR_FRAME_SIZE
	.align		4
.L_5:
        /*0018*/ 	.byte	0x04, 0x11
        /*001a*/ 	.short	(.L_7 - .L_6)
	.align		4
.L_6:
        /*001c*/ 	.word	index@(triton_poi_fused__native_batch_norm_legit_no_training_add_relu_22)
        /*0020*/ 	.word	0x00000000


	//----- nvinfo : EIATTR_MIN_STACK_SIZE
	.align		4
.L_7:
        /*0024*/ 	.byte	0x04, 0x12
        /*0026*/ 	.short	(.L_9 - .L_8)
	.align		4
.L_8:
        /*0028*/ 	.word	index@(triton_poi_fused__native_batch_norm_legit_no_training_add_relu_22)
        /*002c*/ 	.word	0x00000000
.L_9:


//--------------------- .nv.info.triton_poi_fused__native_batch_norm_legit_no_training_add_relu_22 --------------------------
	.section	.nv.info.triton_poi_fused__native_batch_norm_legit_no_training_add_relu_22,"",@"SHT_CUDA_INFO"
	.sectionflags	@""
	.align	4


	//----- nvinfo : EIATTR_CUDA_API_VERSION
	.align		4
        /*0000*/ 	.byte	0x04, 0x37
        /*0002*/ 	.short	(.L_11 - .L_10)
.L_10:
        /*0004*/ 	.word	0x0000007c


	//----- nvinfo : EIATTR_KPARAM_INFO
	.align		4
.L_11:
        /*0008*/ 	.byte	0x04, 0x17
        /*000a*/ 	.short	(.L_13 - .L_12)
.L_12:
        /*000c*/ 	.word	0x00000000
        /*0010*/ 	.short	0x0008
        /*0012*/ 	.short	0x003c
        /*0014*/ 	.byte	0x00, 0xf0, 0x11, 0x00


	//----- nvinfo : EIATTR_KPARAM_INFO
	.align		4
.L_13:
        /*0018*/ 	.byte	0x04, 0x17
        /*001a*/ 	.short	(.L_15 - .L_14)
.L_14:
        /*001c*/ 	.word	0x00000000
        /*0020*/ 	.short	0x0007
        /*0022*/ 	.short	0x0038
        /*0024*/ 	.byte	0x00, 0xf0, 0x11, 0x00


	//----- nvinfo : EIATTR_KPARAM_INFO
	.align		4
.L_15:
        /*0028*/ 	.byte	0x04, 0x17
        /*002a*/ 	.short	(.L_17 - .L_16)
.L_16:
        /*002c*/ 	.word	0x00000000
        /*0030*/ 	.short	0x0006
        /*0032*/ 	.short	0x0030
        /*0034*/ 	.byte	0x00, 0xf4, 0x21, 0x00


	//----- nvinfo : EIATTR_KPARAM_INFO
	.align		4
.L_17:
        /*0038*/ 	.byte	0x04, 0x17
        /*003a*/ 	.short	(.L_19 - .L_18)
.L_18:
        /*003c*/ 	.word	0x00000000
        /*0040*/ 	.short	0x0005
        /*0042*/ 	.short	0x0028
        /*0044*/ 	.byte	0x00, 0xf4, 0x21, 0x00


	//----- nvinfo : EIATTR_KPARAM_INFO
	.align		4
.L_19:
        /*0048*/ 	.byte	0x04, 0x17
        /*004a*/ 	.short	(.L_21 - .L_20)
.L_20:
        /*004c*/ 	.word	0x00000000
        /*0050*/ 	.short	0x0004
        /*0052*/ 	.short	0x0020
        /*0054*/ 	.byte	0x00, 0xf4, 0x21, 0x00


	//----- nvinfo : EIATTR_KPARAM_INFO
	.align		4
.L_21:
        /*0058*/ 	.byte	0x04, 0x17
        /*005a*/ 	.short	(.L_23 - .L_22)
.L_22:
        /*005c*/ 	.word	0x00000000
        /*0060*/ 	.short	0x0003
        /*0062*/ 	.short	0x0018
        /*0064*/ 	.byte	0x00, 0xf4, 0x21, 0x00


	//----- nvinfo : EIATTR_KPARAM_INFO
	.align		4
.L_23:
        /*0068*/ 	.byte	0x04, 0x17
        /*006a*/ 	.short	(.L_25 - .L_24)
.L_24:
        /*006c*/ 	.word	0x00000000
        /*0070*/ 	.short	0x0002
        /*0072*/ 	.short	0x0010
        /*0074*/ 	.byte	0x00, 0xf4, 0x21, 0x00


	//----- nvinfo : EIATTR_KPARAM_INFO
	.align		4
.L_25:
        /*0078*/ 	.byte	0x04, 0x17
        /*007a*/ 	.short	(.L_27 - .L_26)
.L_26:
        /*007c*/ 	.word	0x00000000
        /*0080*/ 	.short	0x0001
        /*0082*/ 	.short	0x0008
        /*0084*/ 	.byte	0x00, 0xf4, 0x21, 0x00


	//----- nvinfo : EIATTR_KPARAM_INFO
	.align		4
.L_27:
        /*0088*/ 	.byte	0x04, 0x17
        /*008a*/ 	.short	(.L_29 - .L_28)
.L_28:
        /*008c*/ 	.word	0x00000000
        /*0090*/ 	.short	0x0000
        /*0092*/ 	.short	0x0000
        /*0094*/ 	.byte	0x00, 0xf4, 0x21, 0x00


	//----- nvinfo : EIATTR_SPARSE_MMA_MASK
	.align		4
.L_29:
        /*0098*/ 	.byte	0x03, 0x50
        /*009a*/ 	.short	0x0000


	//----- nvinfo : EIATTR_MAXREG_COUNT
	.align		4
        /*009c*/ 	.byte	0x03, 0x1b
        /*009e*/ 	.short	0x00ff


	//----- nvinfo : EIATTR_EXIT_INSTR_OFFSETS
	.align		4
        /*00a0*/ 	.byte	0x04, 0x1c
        /*00a2*/ 	.short	(.L_31 - .L_30)


	//   ....[0]....
.L_30:
        /*00a4*/ 	.word	0x00001030


	//   ....[1]....
        /*00a8*/ 	.word	0x00001080


	//----- nvinfo : EIATTR_REQNTID
	.align		4
.L_31:
        /*00ac*/ 	.byte	0x04, 0x10
        /*00ae*/ 	.short	(.L_33 - .L_32)
.L_32:
        /*00b0*/ 	.word	0x00000080
        /*00b4*/ 	.word	0x00000001
        /*00b8*/ 	.word	0x00000001


	//----- nvinfo : EIATTR_CBANK_PARAM_SIZE
	.align		4
.L_33:
        /*00bc*/ 	.byte	0x03, 0x19
        /*00be*/ 	.short	0x0040


	//----- nvinfo : EIATTR_PARAM_CBANK
	.align		4
        /*00c0*/ 	.byte	0x04, 0x0a
        /*00c2*/ 	.short	(.L_35 - .L_34)
	.align		4
.L_34:
        /*00c4*/ 	.word	index@(.nv.constant0.triton_poi_fused__native_batch_norm_legit_no_training_add_relu_22)
        /*00c8*/ 	.short	0x0210
        /*00ca*/ 	.short	0x0040


	//----- nvinfo : EIATTR_SW_WAR
	.align		4
.L_35:
        /*00cc*/ 	.byte	0x04, 0x36
        /*00ce*/ 	.short	(.L_37 - .L_36)
.L_36:
        /*00d0*/ 	.word	0x00000008
.L_37:


//--------------------- .nv.callgraph             --------------------------
	.section	.nv.callgraph,"",@"SHT_CUDA_CALLGRAPH"
	.align	4
	.sectionentsize	8
	.align		4
        /*0000*/ 	.word	0x00000000
	.align		4
        /*0004*/ 	.word	0xffffffff
	.align		4
        /*0008*/ 	.word	0x00000000
	.align		4
        /*000c*/ 	.word	0xfffffffe
	.align		4
        /*0010*/ 	.word	0x00000000
	.align		4
        /*0014*/ 	.word	0xfffffffd
	.align		4
        /*0018*/ 	.word	0x00000000
	.align		4
        /*001c*/ 	.word	0xfffffffc


//--------------------- .nv.constant4             --------------------------
	.section	.nv.constant4,"a",@progbits
	.align	8
	.align		8
.nv.constant4:
        /*0000*/ 	.dword	_$_str
	.align		8
        /*0008*/ 	.dword	_$_str_$_2


//--------------------- .text.triton_poi_fused__native_batch_norm_legit_no_training_add_relu_22 --------------------------
	.section	.text.triton_poi_fused__native_batch_norm_legit_no_training_add_relu_22,"ax",@progbits
	.sectionflags	@"SHF_BARRIERS=1"
	.align	128
        .global         triton_poi_fused__native_batch_norm_legit_no_training_add_relu_22
        .type           triton_poi_fused__native_batch_norm_legit_no_training_add_relu_22,@function
        .size           triton_poi_fused__native_batch_norm_legit_no_training_add_relu_22,(.L_x_1 - triton_poi_fused__native_batch_norm_legit_no_training_add_relu_22)
        .other          triton_poi_fused__native_batch_norm_legit_no_training_add_relu_22,@"STO_CUDA_ENTRY STV_DEFAULT"
triton_poi_fused__native_batch_norm_legit_no_training_add_relu_22:
.text.triton_poi_fused__native_batch_norm_legit_no_training_add_relu_22:
[----:B------:R-:W0:Y:S01]  /*0000*/  LDC R1, c[0x0][0x28] ;  /* 0x00000a00ff017b82 */ /* 0x000e220000000800 */
[----:B------:R-:W1:Y:S07]  /*0010*/  S2R R38, SR_TID.X ;  /* 0x0000000000267919 */ /* 0x000e6e0000002100 */
[----:B------:R-:W2:Y:S01]  /*0020*/  LDC.64 R30, c[0x0][0x220] ;  /* 0x00008800ff1e7b82 */ /* 0x000ea20000000a00 */
[----:B------:R-:W-:Y:S02]  /*0030*/  CS2R R8, SRZ ;  /* 0x0000000000087805 */ /* 0x000fe4000001ff00 */
[----:B------:R-:W-:Y:S01]  /*0040*/  CS2R R10, SRZ ;  /* 0x00000000000a7805 */ /* 0x000fe2000001ff00 */
[----:B------:R-:W3:Y:S01]  /*0050*/  S2R R3, SR_CTAID.X ;  /* 0x0000000000037919 */ /* 0x000ee20000002500 */
[----:B------:R-:W-:Y:S01]  /*0060*/  ULDC.64 UR6, c[0x0][0x208] ;  /* 0x0000820000067ab9 */ /* 0x000fe20000000a00 */
[----:B------:R-:W4:Y:S02]  /*0070*/  S2R R2, SR_CTAID.Y ;  /* 0x0000000000027919 */ /* 0x000f240000002600 */
[----:B------:R-:W5:Y:S08]  /*0080*/  LDC.64 R32, c[0x0][0x218] ;  /* 0x00008600ff207b82 */ /* 0x000f700000000a00 */
[----:B------:R-:W5:Y:S01]  /*0090*/  LDC.64 R40, c[0x0][0x210] ;  /* 0x00008400ff287b82 */ /* 0x000f620000000a00 */
[----:B-1----:R-:W-:-:S02]  /*00a0*/  IMAD.SHL.U32 R0, R38, 0x4, RZ ;  /* 0x0000000426007824 */ /* 0x002fc400078e00ff */
[----:B---3--:R-:W-:-:S03]  /*00b0*/  IMAD.SHL.U32 R3, R3, 0x400, RZ ;  /* 0x0000040003037824 */ /* 0x008fc600078e00ff */
[----:B------:R-:W-:-:S04]  /*00c0*/  LOP3.LUT R0, R0, 0x1fc, RZ, 0xc0, !PT ;  /* 0x000001fc00007812 */ /* 0x000fc800078ec0ff */
[----:B------:R-:W-:-:S04]  /*00d0*/  LOP3.LUT R35, R3, R0, RZ, 0xfc, !PT ;  /* 0x0000000003237212 */ /* 0x000fc800078efcff */
[C---:B------:R-:W-:Y:S01]  /*00e0*/  ISETP.GE.AND P4, PT, R35.reuse, 0x800, PT ;  /* 0x000008002300780c */ /* 0x040fe20003f86270 */
[----:B--2---:R-:W-:-:S12]  /*00f0*/  IMAD.WIDE R30, R35, 0x4, R30 ;  /* 0x00000004231e7825 */ /* 0x004fd800078e021e */
[----:B------:R-:W2:Y:S01]  /*0100*/  @!P4 LDG.E.EL.128 R8, desc[UR6][R30.64] ;  /* 0x000000061e08c981 */ /* 0x000ea2000c2e1d00 */
[----:B------:R-:W-:Y:S02]  /*0110*/  LOP3.LUT R5, R3, 0x200, R0, 0xfe, !PT ;  /* 0x0000020003057812 */ /* 0x000fe400078efe00 */
[----:B------:R-:W-:Y:S02]  /*0120*/  CS2R R24, SRZ ;  /* 0x0000000000187805 */ /* 0x000fe4000001ff00 */
[C---:B----4-:R-:W-:Y:S02]  /*0130*/  ISETP.GE.AND P0, PT, R2.reuse, 0x40, PT ;  /* 0x000000400200780c */ /* 0x050fe40003f06270 */
[----:B------:R-:W-:Y:S02]  /*0140*/  CS2R R26, SRZ ;  /* 0x00000000001a7805 */ /* 0x000fe4000001ff00 */
[C---:B------:R-:W-:Y:S01]  /*0150*/  ISETP.GE.AND P3, PT, R5.reuse, 0x800, PT ;  /* 0x000008000500780c */ /* 0x040fe20003f66270 */
[----:B------:R-:W-:Y:S01]  /*0160*/  IMAD R28, R2, 0x800, R5 ;  /* 0x00000800021c7824 */ /* 0x000fe200078e0205 */
[----:B------:R-:W-:-:S02]  /*0170*/  ISETP.LT.AND P1, PT, R5, 0x800, !P0 ;  /* 0x000008000500780c */ /* 0x000fc40004721270 */
[----:B------:R-:W-:Y:S02]  /*0180*/  CS2R R16, SRZ ;  /* 0x0000000000107805 */ /* 0x000fe4000001ff00 */
[----:B------:R-:W-:Y:S01]  /*0190*/  CS2R R18, SRZ ;  /* 0x0000000000127805 */ /* 0x000fe2000001ff00 */
[----:B-----5:R-:W-:-:S04]  /*01a0*/  IMAD.WIDE R32, R35, 0x4, R32 ;  /* 0x0000000423207825 */ /* 0x020fc800078e0220 */
[----:B0-----:R-:W-:Y:S01]  /*01b0*/  IMAD.WIDE R4, R28, 0x4, R40 ;  /* 0x000000041c047825 */ /* 0x001fe200078e0228 */
[----:B------:R-:W-:Y:S01]  /*01c0*/  ISETP.LT.AND P2, PT, R35, 0x800, !P0 ;  /* 0x000008002300780c */ /* 0x000fe20004741270 */
[----:B------:R-:W3:Y:S04]  /*01d0*/  @!P3 LDG.E.EL.128 R24, desc[UR6][R32.64+0x800] ;  /* 0x000800062018b981 */ /* 0x000ee8000c2e1d00 */
[----:B------:R0:W3:Y:S01]  /*01e0*/  @P1 LDG.E.EL.128 R16, desc[UR6][R4.64] ;  /* 0x0000000604101981 */ /* 0x0000e2000c2e1d00 */
[----:B------:R-:W-:Y:S02]  /*01f0*/  LEA R29, R2, R35, 0xb ;  /* 0x00000023021d7211 */ /* 0x000fe400078e58ff */
[----:B------:R-:W-:Y:S02]  /*0200*/  CS2R R20, SRZ ;  /* 0x0000000000147805 */ /* 0x000fe4000001ff00 */
[----:B------:R-:W-:-:S02]  /*0210*/  CS2R R22, SRZ ;  /* 0x0000000000167805 */ /* 0x000fc4000001ff00 */
[----:B------:R-:W-:Y:S02]  /*0220*/  CS2R R12, SRZ ;  /* 0x00000000000c7805 */ /* 0x000fe4000001ff00 */
[----:B------:R-:W-:Y:S01]  /*0230*/  CS2R R14, SRZ ;  /* 0x00000000000e7805 */ /* 0x000fe2000001ff00 */
[----:B------:R-:W-:Y:S01]  /*0240*/  IMAD.WIDE R40, R29, 0x4, R40 ;  /* 0x000000041d287825 */ /* 0x000fe200078e0228 */
[----:B------:R1:W4:Y:S04]  /*0250*/  @!P4 LDG.E.EL.128 R20, desc[UR6][R32.64] ;  /* 0x000000062014c981 */ /* 0x000328000c2e1d00 */
[----:B------:R5:W4:Y:S01]  /*0260*/  @P2 LDG.E.EL.128 R12, desc[UR6][R40.64] ;  /* 0x00000006280c2981 */ /* 0x000b22000c2e1d00 */
[----:B0-----:R-:W-:Y:S02]  /*0270*/  CS2R R4, SRZ ;  /* 0x0000000000047805 */ /* 0x001fe4000001ff00 */
[----:B------:R-:W-:-:S06]  /*0280*/  CS2R R6, SRZ ;  /* 0x0000000000067805 */ /* 0x000fcc000001ff00 */
[----:B------:R3:W3:Y:S01]  /*0290*/  @!P3 LDG.E.EL.128 R4, desc[UR6][R30.64+0x800] ;  /* 0x000800061e04b981 */ /* 0x0006e2000c2e1d00 */
[----:B-1----:R-:W-:Y:S01]  /*02a0*/  IMAD.MOV.U32 R33, RZ, RZ, 0x3e800000 ;  /* 0x3e800000ff217424 */ /* 0x002fe200078e00ff */
[----:B------:R-:W-:Y:S01]  /*02b0*/  LOP3.LUT R3, R3, 0x7f, R38, 0xf8, !PT ;  /* 0x0000007f03037812 */ /* 0x000fe200078ef826 */
[----:B-----5:R-:W0:Y:S08]  /*02c0*/  LDC.64 R40, c[0x0][0x228] ;  /* 0x00008a00ff287b82 */ /* 0x020e300000000a00 */
[----:B------:R-:W1:Y:S01]  /*02d0*/  LDC.64 R38, c[0x0][0x230] ;  /* 0x00008c00ff267b82 */ /* 0x000e620000000a00 */
[----:B--2---:R-:W-:Y:S01]  /*02e0*/  FADD R8, R8, 9.9999997473787516356e-06 ;  /* 0x3727c5ac08087421 */ /* 0x004fe20000000000 */
[----:B------:R-:W-:-:S03]  /*02f0*/  FADD R36, R9, 9.9999997473787516356e-06 ;  /* 0x3727c5ac09247421 */ /* 0x000fc60000000000 */
[----:B------:R-:W2:Y:S08]  /*0300*/  MUFU.SQRT R34, R8 ;  /* 0x0000000800227308 */ /* 0x000eb00000002000 */
[----:B------:R-:W5:Y:S01]  /*0310*/  MUFU.SQRT R36, R36 ;  /* 0x0000002400247308 */ /* 0x000f620000002000 */
[C---:B--2---:R-:W-:Y:S02]  /*0320*/  FSETP.GT.AND P6, PT, R34.reuse, 8.50705917302346158658e+37, PT ;  /* 0x7e8000002200780b */ /* 0x044fe40003fc4000 */
[----:B------:R-:W-:Y:S01]  /*0330*/  FSETP.GEU.AND P5, PT, R34, 1.175494350822287508e-38, PT ;  /* 0x008000002200780b */ /* 0x000fe20003fae000 */
[----:B------:R-:W-:Y:S01]  /*0340*/  FADD R9, R10, 9.9999997473787516356e-06 ;  /* 0x3727c5ac0a097421 */ /* 0x000fe20000000000 */
[----:B------:R-:W-:-:S05]  /*0350*/  FSEL R8, R33, 1, P6 ;  /* 0x3f80000021087808 */ /* 0x000fca0003000000 */
[----:B------:R-:W2:Y:S04]  /*0360*/  MUFU.SQRT R9, R9 ;  /* 0x0000000900097308 */ /* 0x000ea80000002000 */
[----:B------:R-:W-:Y:S01]  /*0370*/  @P6 FMUL R34, R34, 0.25 ;  /* 0x3e80000022226820 */ /* 0x000fe20000400000 */
[----:B-----5:R-:W-:Y:S01]  /*0380*/  FSETP.GT.AND P6, PT, R36, 8.50705917302346158658e+37, PT ;  /* 0x7e8000002400780b */ /* 0x020fe20003fc4000 */
[----:B------:R-:W-:Y:S02]  /*0390*/  @!P5 FMUL R8, R8, 16777216 ;  /* 0x4b8000000808d820 */ /* 0x000fe40000400000 */
[----:B------:R-:W-:Y:S01]  /*03a0*/  @!P5 FMUL R34, R34, 16777216 ;  /* 0x4b8000002222d820 */ /* 0x000fe20000400000 */
[----:B------:R-:W-:Y:S02]  /*03b0*/  FSETP.GEU.AND P5, PT, R36, 1.175494350822287508e-38, PT ;  /* 0x008000002400780b */ /* 0x000fe40003fae000 */
[----:B------:R-:W-:-:S07]  /*03c0*/  FSEL R10, R33, 1, P6 ;  /* 0x3f800000210a7808 */ /* 0x000fce0003000000 */
[----:B------:R-:W-:Y:S01]  /*03d0*/  @P6 FMUL R36, R36, 0.25 ;  /* 0x3e80000024246820 */ /* 0x000fe20000400000 */
[----:B--2---:R-:W-:-:S03]  /*03e0*/  FSETP.GT.AND P6, PT, R9, 8.50705917302346158658e+37, PT ;  /* 0x7e8000000900780b */ /* 0x004fc60003fc4000 */
[----:B------:R-:W-:Y:S01]  /*03f0*/  @!P5 FMUL R36, R36, 16777216 ;  /* 0x4b8000002424d820 */ /* 0x000fe20000400000 */
[----:B------:R-:W-:Y:S01]  /*0400*/  @!P5 FMUL R10, R10, 16777216 ;  /* 0x4b8000000a0ad820 */ /* 0x000fe20000400000 */
[----:B------:R-:W-:Y:S01]  /*0410*/  FSETP.GEU.AND P5, PT, R9, 1.175494350822287508e-38, PT ;  /* 0x008000000900780b */ /* 0x000fe20003fae000 */
[----:B---3--:R-:W-:-:S07]  /*0420*/  FADD R30, -R27, R19 ;  /* 0x000000131b1e7221 */ /* 0x008fce0000000100 */
[----:B------:R-:W-:Y:S01]  /*0430*/  @P6 FMUL R9, R9, 0.25 ;  /* 0x3e80000009096820 */ /* 0x000fe20000400000 */
[----:B------:R-:W2:Y:S01]  /*0440*/  MUFU.RCP R37, R36 ;  /* 0x0000002400257308 */ /* 0x000ea20000001000 */
[----:B------:R-:W-:-:S03]  /*0450*/  FADD R16, -R24, R16 ;  /* 0x0000001018107221 */ /* 0x000fc60000000100 */
[----:B------:R-:W-:-:S04]  /*0460*/  @!P5 FMUL R9, R9, 16777216 ;  /* 0x4b8000000909d820 */ /* 0x000fc80000400000 */
[----:B------:R-:W3:Y:S01]  /*0470*/  MUFU.RCP R27, R34 ;  /* 0x00000022001b7308 */ /* 0x000ee20000001000 */
[----:B------:R-:W-:Y:S01]  /*0480*/  FADD R19, R11, 9.9999997473787516356e-06 ;  /* 0x3727c5ac0b137421 */ /* 0x000fe20000000000 */
[----:B------:R-:W-:-:S06]  /*0490*/  FSEL R11, R33, 1, P6 ;  /* 0x3f800000210b7808 */ /* 0x000fcc0003000000 */
[----:B------:R5:W0:Y:S01]  /*04a0*/  MUFU.RCP R24, R9 ;  /* 0x0000000900187308 */ /* 0x000a220000001000 */
[----:B------:R-:W-:Y:S01]  /*04b0*/  @!P5 FMUL R11, R11, 16777216 ;  /* 0x4b8000000b0bd820 */ /* 0x000fe20000400000 */
[----:B------:R-:W-:Y:S01]  /*04c0*/  FADD R31, -R26, R18 ;  /* 0x000000121a1f7221 */ /* 0x000fe20000000100 */
[----:B------:R-:W-:Y:S01]  /*04d0*/  FADD R32, -R25, R17 ;  /* 0x0000001119207221 */ /* 0x000fe20000000100 */
[----:B--2---:R-:W-:Y:S01]  /*04e0*/  FMUL R18, R37, R10 ;  /* 0x0000000a25127220 */ /* 0x004fe20000400000 */
[----:B----4-:R-:W-:Y:S01]  /*04f0*/  FADD R23, -R23, R15 ;  /* 0x0000000f17177221 */ /* 0x010fe20000000100 */
[----:B------:R-:W-:Y:S01]  /*0500*/  FADD R22, -R22, R14 ;  /* 0x0000000e16167221 */ /* 0x000fe20000000100 */
[----:B------:R-:W-:Y:S01]  /*0510*/  FADD R21, -R21, R13 ;  /* 0x0000000d15157221 */ /* 0x000fe20000000100 */
[----:B------:R-:W-:Y:S01]  /*0520*/  FADD R20, -R20, R12 ;  /* 0x0000000c14147221 */ /* 0x000fe20000000100 */
[----:B---3--:R-:W-:Y:S01]  /*0530*/  FMUL R17, R27, R8 ;  /* 0x000000081b117220 */ /* 0x008fe20000400000 */
[----:B-----5:R-:W-:-:S02]  /*0540*/  CS2R R8, SRZ ;  /* 0x0000000000087805 */ /* 0x020fc4000001ff00 */
[----:B------:R-:W-:Y:S02]  /*0550*/  CS2R R12, SRZ ;  /* 0x00000000000c7805 */ /* 0x000fe4000001ff00 */
[----:B------:R-:W-:Y:S01]  /*0560*/  CS2R R14, SRZ ;  /* 0x00000000000e7805 */ /* 0x000fe2000001ff00 */
[----:B-1----:R-:W-:-:S04]  /*0570*/  IMAD.WIDE R26, R35, 0x4, R38 ;  /* 0x00000004231a7825 */ /* 0x002fc800078e0226 */
[----:B0-----:R-:W-:Y:S01]  /*0580*/  FMUL R37, R24, R11 ;  /* 0x0000000b18257220 */ /* 0x001fe20000400000 */
[----:B------:R-:W-:Y:S01]  /*0590*/  CS2R R10, SRZ ;  /* 0x00000000000a7805 */ /* 0x000fe2000001ff00 */
[----:B------:R-:W-:Y:S01]  /*05a0*/  IMAD.WIDE R24, R35, 0x4, R40 ;  /* 0x0000000423187825 */ /* 0x000fe200078e0228 */
[----:B------:R-:W2:Y:S01]  /*05b0*/  @!P4 LDG.E.EL.128 R12, desc[UR6][R26.64] ;  /* 0x000000061a0cc981 */ /* 0x000ea2000c2e1d00 */
[----:B------:R-:W0:Y:S02]  /*05c0*/  MUFU.SQRT R19, R19 ;  /* 0x0000001300137308 */ /* 0x000e240000002000 */
[----:B------:R-:W-:Y:S01]  /*05d0*/  FADD R5, R5, 9.9999997473787516356e-06 ;  /* 0x3727c5ac05057421 */ /* 0x000fe20000000000 */
[----:B------:R-:W-:Y:S01]  /*05e0*/  FADD R6, R6, 9.9999997473787516356e-06 ;  /* 0x3727c5ac06067421 */ /* 0x000fe20000000000 */
[----:B------:R-:W2:Y:S01]  /*05f0*/  @!P4 LDG.E.EL.128 R8, desc[UR6][R24.64] ;  /* 0x000000061808c981 */ /* 0x000ea2000c2e1d00 */
[----:B------:R-:W1:Y:S01]  /*0600*/  LDC.64 R38, c[0x0][0x238] ;  /* 0x00008e00ff267b82 */ /* 0x000e620000000a00 */
[----:B0-----:R-:W-:-:S02]  /*0610*/  FSETP.GT.AND P6, PT, R19, 8.50705917302346158658e+37, PT ;  /* 0x7e8000001300780b */ /* 0x001fc40003fc4000 */
[----:B------:R-:W-:-:S11]  /*0620*/  FSETP.GEU.AND P5, PT, R19, 1.175494350822287508e-38, PT ;  /* 0x008000001300780b */ /* 0x000fd60003fae000 */
[----:B------:R-:W-:-:S04]  /*0630*/  @P6 FMUL R19, R19, 0.25 ;  /* 0x3e80000013136820 */ /* 0x000fc80000400000 */
[----:B------:R-:W-:-:S06]  /*0640*/  @!P5 FMUL R19, R19, 16777216 ;  /* 0x4b8000001313d820 */ /* 0x000fcc0000400000 */
[----:B------:R-:W0:Y:S01]  /*0650*/  MUFU.RCP R19, R19 ;  /* 0x0000001300137308 */ /* 0x000e220000001000 */
[----:B------:R-:W-:-:S05]  /*0660*/  FSEL R34, R33, 1, P6 ;  /* 0x3f80000021227808 */ /* 0x000fca0003000000 */
[----:B------:R-:W-:-:S04]  /*0670*/  @!P5 FMUL R34, R34, 16777216 ;  /* 0x4b8000002222d820 */ /* 0x000fc80000400000 */
[----:B0-----:R-:W-:Y:S01]  /*0680*/  FMUL R34, R19, R34 ;  /* 0x0000002213227220 */ /* 0x001fe20000400000 */
[----:B------:R-:W-:-:S04]  /*0690*/  FADD R19, R4, 9.9999997473787516356e-06 ;  /* 0x3727c5ac04137421 */ /* 0x000fc80000000000 */
[----:B------:R-:W0:Y:S08]  /*06a0*/  MUFU.SQRT R4, R19 ;  /* 0x0000001300047308 */ /* 0x000e300000002000 */
[----:B------:R-:W3:Y:S01]  /*06b0*/  MUFU.SQRT R5, R5 ;  /* 0x0000000500057308 */ /* 0x000ee20000002000 */
[C---:B0-----:R-:W-:Y:S02]  /*06c0*/  FSETP.GT.AND P4, PT, R4.reuse, 8.50705917302346158658e+37, PT ;  /* 0x7e8000000400780b */ /* 0x041fe40003f84000 */
[----:B------:R-:W-:Y:S01]  /*06d0*/  FSETP.GEU.AND P5, PT, R4, 1.175494350822287508e-38, PT ;  /* 0x008000000400780b */ /* 0x000fe20003fae000 */
[----:B------:R-:W-:Y:S01]  /*06e0*/  FMUL R35, R17, R20 ;  /* 0x0000001411237220 */ /* 0x000fe20000400000 */
[----:B------:R-:W-:-:S03]  /*06f0*/  FSEL R17, R33, 1, P4 ;  /* 0x3f80000021117808 */ /* 0x000fc60002000000 */
[----:B------:R-:W0:Y:S06]  /*0700*/  MUFU.SQRT R6, R6 ;  /* 0x0000000600067308 */ /* 0x000e2c0000002000 */
[----:B------:R-:W-:Y:S01]  /*0710*/  @P4 FMUL R4, R4, 0.25 ;  /* 0x3e80000004044820 */ /* 0x000fe20000400000 */
[----:B---3--:R-:W-:Y:S01]  /*0720*/  FSETP.GT.AND P4, PT, R5, 8.50705917302346158658e+37, PT ;  /* 0x7e8000000500780b */ /* 0x008fe20003f84000 */
[----:B------:R-:W-:Y:S02]  /*0730*/  @!P5 FMUL R17, R17, 16777216 ;  /* 0x4b8000001111d820 */ /* 0x000fe40000400000 */
[----:B------:R-:W-:Y:S01]  /*0740*/  @!P5 FMUL R4, R4, 16777216 ;  /* 0x4b8000000404d820 */ /* 0x000fe20000400000 */
[----:B------:R-:W-:Y:S01]  /*0750*/  FSETP.GEU.AND P5, PT, R5, 1.175494350822287508e-38, PT ;  /* 0x008000000500780b */ /* 0x000fe20003fae000 */
[----:B------:R-:W-:Y:S01]  /*0760*/  FMUL R20, R18, R21 ;  /* 0x0000001512147220 */ /* 0x000fe20000400000 */
[----:B------:R-:W-:Y:S01]  /*0770*/  FADD R18, R7, 9.9999997473787516356e-06 ;  /* 0x3727c5ac07127421 */ /* 0x000fe20000000000 */
[----:B------:R-:W-:-:S06]  /*0780*/  FSEL R7, R33, 1, P4 ;  /* 0x3f80000021077808 */ /* 0x000fcc0002000000 */
[----:B------:R-:W-:Y:S01]  /*0790*/  @P4 FMUL R5, R5, 0.25 ;  /* 0x3e80000005054820 */ /* 0x000fe20000400000 */
[----:B0-----:R-:W-:-:S03]  /*07a0*/  FSETP.GT.AND P4, PT, R6, 8.50705917302346158658e+37, PT ;  /* 0x7e8000000600780b */ /* 0x001fc60003f84000 */
[----:B------:R-:W-:Y:S01]  /*07b0*/  @!P5 FMUL R5, R5, 16777216 ;  /* 0x4b8000000505d820 */ /* 0x000fe20000400000 */
[----:B------:R-:W-:Y:S01]  /*07c0*/  @!P5 FMUL R7, R7, 16777216 ;  /* 0x4b8000000707d820 */ /* 0x000fe20000400000 */
[----:B------:R-:W-:-:S08]  /*07d0*/  FSETP.GEU.AND P5, PT, R6, 1.175494350822287508e-38, PT ;  /* 0x008000000600780b */ /* 0x000fd00003fae000 */
[----:B------:R-:W-:-:S05]  /*07e0*/  @P4 FMUL R6, R6, 0.25 ;  /* 0x3e80000006064820 */ /* 0x000fca0000400000 */
[----:B------:R-:W-:Y:S01]  /*07f0*/  @!P5 FMUL R6, R6, 16777216 ;  /* 0x4b8000000606d820 */ /* 0x000fe20000400000 */
[----:B------:R-:W-:Y:S02]  /*0800*/  FMUL R19, R37, R22 ;  /* 0x0000001625137220 */ /* 0x000fe40000400000 */
[----:B------:R-:W0:Y:S01]  /*0810*/  MUFU.RCP R22, R5 ;  /* 0x0000000500167308 */ /* 0x000e220000001000 */
[----:B------:R-:W-:-:S07]  /*0820*/  FSEL R21, R33, 1, P4 ;  /* 0x3f80000021157808 */ /* 0x000fce0002000000 */
[----:B------:R-:W3:Y:S01]  /*0830*/  MUFU.RCP R6, R6 ;  /* 0x0000000600067308 */ /* 0x000ee20000001000 */
[----:B------:R-:W-:Y:S01]  /*0840*/  FMUL R36, R34, R23 ;  /* 0x0000001722247220 */ /* 0x000fe20000400000 */
[----:B------:R-:W-:-:S06]  /*0850*/  @!P5 FMUL R21, R21, 16777216 ;  /* 0x4b8000001515d820 */ /* 0x000fcc0000400000 */
[----:B------:R-:W4:Y:S01]  /*0860*/  MUFU.SQRT R18, R18 ;  /* 0x0000001200127308 */ /* 0x000f220000002000 */
[----:B0-----:R-:W-:Y:S01]  /*0870*/  FMUL R37, R22, R7 ;  /* 0x0000000716257220 */ /* 0x001fe20000400000 */
[----:B------:R-:W-:Y:S01]  /*0880*/  CS2R R22, SRZ ;  /* 0x0000000000167805 */ /* 0x000fe2000001ff00 */
[----:B-1----:R-:W-:-:S04]  /*0890*/  IMAD.WIDE R40, R29, 0x4, R38 ;  /* 0x000000041d287825 */ /* 0x002fc800078e0226 */
[----:B---3--:R-:W-:Y:S01]  /*08a0*/  FMUL R34, R6, R21 ;  /* 0x0000001506227220 */ /* 0x008fe20000400000 */
[C---:B----4-:R-:W-:Y:S02]  /*08b0*/  FSETP.GT.AND P4, PT, R18.reuse, 8.50705917302346158658e+37, PT ;  /* 0x7e8000001200780b */ /* 0x050fe40003f84000 */
[C---:B------:R-:W-:Y:S01]  /*08c0*/  FSETP.GEU.AND P5, PT, R18.reuse, 1.175494350822287508e-38, PT ;  /* 0x008000001200780b */ /* 0x040fe20003fae000 */
[----:B------:R-:W0:Y:S10]  /*08d0*/  MUFU.RCP R4, R4 ;  /* 0x0000000400047308 */ /* 0x000e340000001000 */
[----:B------:R-:W-:-:S04]  /*08e0*/  @P4 FMUL R18, R18, 0.25 ;  /* 0x3e80000012124820 */ /* 0x000fc80000400000 */
[----:B------:R-:W-:-:S06]  /*08f0*/  @!P5 FMUL R18, R18, 16777216 ;  /* 0x4b8000001212d820 */ /* 0x000fcc0000400000 */
[----:B------:R-:W1:Y:S01]  /*0900*/  MUFU.RCP R18, R18 ;  /* 0x0000001200127308 */ /* 0x000e620000001000 */
[----:B0-----:R-:W-:Y:S01]  /*0910*/  FMUL R17, R4, R17 ;  /* 0x0000001104117220 */ /* 0x001fe20000400000 */
[----:B------:R-:W-:Y:S02]  /*0920*/  CS2R R4, SRZ ;  /* 0x0000000000047805 */ /* 0x000fe4000001ff00 */
[----:B------:R-:W-:Y:S01]  /*0930*/  CS2R R6, SRZ ;  /* 0x0000000000067805 */ /* 0x000fe2000001ff00 */
[----:B------:R-:W-:-:S05]  /*0940*/  IMAD.WIDE R28, R28, 0x4, R38 ;  /* 0x000000041c1c7825 */ /* 0x000fca00078e0226 */
[----:B------:R0:W3:Y:S02]  /*0950*/  @!P3 LDG.E.EL.128 R4, desc[UR6][R24.64+0x800] ;  /* 0x000800061804b981 */ /* 0x0000e4000c2e1d00 */
[----:B0-----:R-:W-:Y:S01]  /*0960*/  CS2R R24, SRZ ;  /* 0x0000000000187805 */ /* 0x001fe2000001ff00 */
[----:B--2---:R-:W-:Y:S01]  /*0970*/  FFMA R36, R36, R11, R15 ;  /* 0x0000000b24247223 */ /* 0x004fe2000000000f */
[----:B------:R-:W-:Y:S01]  /*0980*/  FFMA R11, R19, R10, R14 ;  /* 0x0000000a130b7223 */ /* 0x000fe2000000000e */
[----:B------:R-:W-:Y:S01]  /*0990*/  FFMA R10, R20, R9, R13 ;  /* 0x00000009140a7223 */ /* 0x000fe2000000000d */
[----:B------:R-:W-:-:S06]  /*09a0*/  CS2R R20, SRZ ;  /* 0x0000000000147805 */ /* 0x000fcc000001ff00 */
[----:B------:R-:W2:Y:S01]  /*09b0*/  @P2 LDG.E.EL.128 R20, desc[UR6][R40.64] ;  /* 0x0000000628142981 */ /* 0x000ea2000c2e1d00 */
[----:B------:R-:W-:Y:S01]  /*09c0*/  FSEL R15, R33, 1, P4 ;  /* 0x3f800000210f7808 */ /* 0x000fe20002000000 */
[----:B------:R-:W-:-:S04]  /*09d0*/  FMUL R33, R17, R16 ;  /* 0x0000001011217220 */ /* 0x000fc80000400000 */
[----:B------:R-:W-:Y:S01]  /*09e0*/  @!P5 FMUL R15, R15, 16777216 ;  /* 0x4b8000000f0fd820 */ /* 0x000fe20000400000 */
[----:B------:R-:W-:-:S03]  /*09f0*/  CS2R R16, SRZ ;  /* 0x0000000000107805 */ /* 0x000fc6000001ff00 */
[----:B-1----:R-:W-:Y:S01]  /*0a00*/  FMUL R15, R18, R15 ;  /* 0x0000000f120f7220 */ /* 0x002fe20000400000 */
[----:B------:R-:W-:-:S06]  /*0a10*/  CS2R R18, SRZ ;  /* 0x0000000000127805 */ /* 0x000fcc000001ff00 */
[----:B------:R0:W3:Y:S02]  /*0a20*/  @!P3 LDG.E.EL.128 R16, desc[UR6][R26.64+0x800] ;  /* 0x000800061a10b981 */ /* 0x0000e4000c2e1d00 */
[----:B0-----:R-:W-:-:S06]  /*0a30*/  CS2R R26, SRZ ;  /* 0x00000000001a7805 */ /* 0x001fcc000001ff00 */
[----:B------:R-:W4:Y:S01]  /*0a40*/  @P1 LDG.E.EL.128 R24, desc[UR6][R28.64] ;  /* 0x000000061c181981 */ /* 0x000f22000c2e1d00 */
[----:B------:R-:W-:Y:S02]  /*0a50*/  FFMA R35, R35, R8, R12 ;  /* 0x0000000823237223 */ /* 0x000fe4000000000c */
[----:B------:R-:W0:Y:S01]  /*0a60*/  S2R R8, SR_TID.X ;  /* 0x0000000000087919 */ /* 0x000e220000002100 */
[----:B------:R-:W1:Y:S01]  /*0a70*/  S2UR UR5, SR_CgaCtaId ;  /* 0x00000000000579c3 */ /* 0x000e620000008800 */
[----:B------:R-:W-:-:S04]  /*0a80*/  SHF.R.S32.HI R9, RZ, 0x1f, R2 ;  /* 0x0000001fff097819 */ /* 0x000fc80000011402 */
[----:B------:R-:W-:-:S05]  /*0a90*/  LEA.HI R12, R9, R2, RZ, 0x4 ;  /* 0x00000002090c7211 */ /* 0x000fca00078f20ff */
[C---:B------:R-:W-:Y:S01]  /*0aa0*/  IMAD.SHL.U32 R9, R12.reuse, 0x800, RZ ;  /* 0x000008000c097824 */ /* 0x040fe200078e00ff */
[----:B------:R-:W-:-:S04]  /*0ab0*/  LOP3.LUT R12, R12, 0xfffffff0, RZ, 0xc0, !PT ;  /* 0xfffffff00c0c7812 */ /* 0x000fc800078ec0ff */
[----:B------:R-:W-:Y:S01]  /*0ac0*/  LOP3.LUT R9, R9, 0xffff8000, RZ, 0xc0, !PT ;  /* 0xffff800009097812 */ /* 0x000fe200078ec0ff */
[----:B------:R-:W-:-:S03]  /*0ad0*/  UMOV UR4, 0x400 ;  /* 0x0000040000047882 */ /* 0x000fc60000000000 */
[----:B------:R-:W-:Y:S01]  /*0ae0*/  IADD3 R2, R9, R2, -R12 ;  /* 0x0000000209027210 */ /* 0x000fe20007ffe80c */
[----:B-1----:R-:W-:-:S06]  /*0af0*/  UPRMT UR4, UR5, 0x654, UR4 ;  /* 0x0000065405047896 */ /* 0x002fcc0008000004 */
[----:B------:R-:W-:Y:S02]  /*0b00*/  LEA R12, R0, UR4, 0x2 ;  /* 0x00000004000c7c11 */ /* 0x000fe4000f8e10ff */
[----:B0-----:R-:W-:-:S04]  /*0b10*/  LOP3.LUT R13, R8, 0x7f, RZ, 0xc0, !PT ;  /* 0x0000007f080d7812 */ /* 0x001fc800078ec0ff */
[----:B------:R-:W-:Y:S01]  /*0b20*/  LEA R0, R13, UR4, 0x2 ;  /* 0x000000040d007c11 */ /* 0x000fe2000f8e10ff */
[----:B------:R-:W-:Y:S01]  /*0b30*/  FMUL R32, R37, R32 ;  /* 0x0000002025207220 */ /* 0x000fe20000400000 */
[----:B------:R-:W-:Y:S01]  /*0b40*/  FMUL R31, R34, R31 ;  /* 0x0000001f221f7220 */ /* 0x000fe20000400000 */
[----:B------:R-:W-:Y:S01]  /*0b50*/  FMUL R30, R15, R30 ;  /* 0x0000001e0f1e7220 */ /* 0x000fe20000400000 */
[C---:B--2---:R-:W-:Y:S01]  /*0b60*/  FSETP.GEU.AND P3, PT, R10.reuse, -R21, PT ;  /* 0x800000150a00720b */ /* 0x044fe20003f6e000 */
[----:B------:R-:W-:Y:S01]  /*0b70*/  FADD R9, R10, R21 ;  /* 0x000000150a097221 */ /* 0x000fe20000000000 */
[----:B------:R-:W-:Y:S01]  /*0b80*/  FSETP.GEU.AND P4, PT, R35, -R20, PT ;  /* 0x800000142300720b */ /* 0x000fe20003f8e000 */
[C---:B------:R-:W-:Y:S01]  /*0b90*/  FADD R10, R11.reuse, R22 ;  /* 0x000000160b0a7221 */ /* 0x040fe20000000000 */
[----:B------:R-:W-:Y:S01]  /*0ba0*/  FSETP.GEU.AND P2, PT, R11, -R22, PT ;  /* 0x800000160b00720b */ /* 0x000fe20003f4e000 */
[----:B------:R-:W-:Y:S01]  /*0bb0*/  FADD R20, R35, R20 ;  /* 0x0000001423147221 */ /* 0x000fe20000000000 */
[C---:B------:R-:W-:Y:S01]  /*0bc0*/  FADD R11, R36.reuse, R23 ;  /* 0x00000017240b7221 */ /* 0x040fe20000000000 */
[----:B------:R-:W-:-:S02]  /*0bd0*/  FSETP.GEU.AND P1, PT, R36, -R23, PT ;  /* 0x800000172400720b */ /* 0x000fc40003f2e000 */
[----:B------:R-:W-:Y:S02]  /*0be0*/  FSEL R9, R9, RZ, P3 ;  /* 0x000000ff09097208 */ /* 0x000fe40001800000 */
[----:B------:R-:W-:Y:S02]  /*0bf0*/  FSEL R8, R20, RZ, P4 ;  /* 0x000000ff14087208 */ /* 0x000fe40002000000 */
[----:B------:R-:W-:Y:S02]  /*0c00*/  FSEL R10, R10, RZ, P2 ;  /* 0x000000ff0a0a7208 */ /* 0x000fe40001000000 */
[----:B------:R-:W-:-:S05]  /*0c10*/  FSEL R11, R11, RZ, P1 ;  /* 0x000000ff0b0b7208 */ /* 0x000fca0000800000 */
[----:B------:R0:W-:Y:S01]  /*0c20*/  STS.128 [R12], R8 ;  /* 0x000000080c007388 */ /* 0x0001e20000000c00 */
[----:B------:R-:W-:Y:S01]  /*0c30*/  BAR.SYNC.DEFER_BLOCKING 0x0 ;  /* 0x0000000000007b1d */ /* 0x000fe20000010000 */
[----:B---3--:R-:W-:Y:S01]  /*0c40*/  FFMA R33, R33, R4, R16 ;  /* 0x0000000421217223 */ /* 0x008fe20000000010 */
[----:B------:R-:W-:Y:S01]  /*0c50*/  FFMA R32, R32, R5, R17 ;  /* 0x0000000520207223 */ /* 0x000fe20000000011 */
[----:B------:R-:W-:Y:S01]  /*0c60*/  FFMA R30, R30, R7, R19 ;  /* 0x000000071e1e7223 */ /* 0x000fe20000000013 */
[----:B------:R-:W-:Y:S01]  /*0c70*/  FFMA R31, R31, R6, R18 ;  /* 0x000000061f1f7223 */ /* 0x000fe20000000012 */
[----:B----4-:R-:W-:-:S03]  /*0c80*/  FADD R4, R33, R24 ;  /* 0x0000001821047221 */ /* 0x010fc60000000000 */
[----:B0-----:R-:W0:Y:S01]  /*0c90*/  LDC.64 R8, c[0x0][0x240] ;  /* 0x00009000ff087b82 */ /* 0x001e220000000a00 */
[----:B------:R-:W1:Y:S04]  /*0ca0*/  LDS R13, [R0] ;  /* 0x00000000000d7984 */ /* 0x000e680000000800 */
[----:B------:R-:W2:Y:S04]  /*0cb0*/  LDS R14, [R0+0x200] ;  /* 0x00020000000e7984 */ /* 0x000ea80000000800 */
[----:B------:R-:W3:Y:S04]  /*0cc0*/  LDS R10, [R0+0x400] ;  /* 0x00040000000a7984 */ /* 0x000ee80000000800 */
[----:B------:R-:W4:Y:S01]  /*0cd0*/  LDS R11, [R0+0x600] ;  /* 0x00060000000b7984 */ /* 0x000f220000000800 */
[----:B------:R-:W-:Y:S01]  /*0ce0*/  FADD R5, R32, R25 ;  /* 0x0000001920057221 */ /* 0x000fe20000000000 */
[----:B------:R-:W-:Y:S01]  /*0cf0*/  FADD R6, R31, R26 ;  /* 0x0000001a1f067221 */ /* 0x000fe20000000000 */
[----:B------:R-:W-:Y:S01]  /*0d00*/  FADD R7, R30, R27 ;  /* 0x0000001b1e077221 */ /* 0x000fe20000000000 */
[----:B------:R-:W-:Y:S01]  /*0d10*/  BAR.SYNC.DEFER_BLOCKING 0x0 ;  /* 0x0000000000007b1d */ /* 0x000fe20000010000 */
[----:B------:R-:W-:-:S02]  /*0d20*/  FSETP.GEU.AND P4, PT, R33, -R24, PT ;  /* 0x800000182100720b */ /* 0x000fc40003f8e000 */
[----:B------:R-:W-:Y:S02]  /*0d30*/  FSETP.GEU.AND P3, PT, R32, -R25, PT ;  /* 0x800000192000720b */ /* 0x000fe40003f6e000 */
[----:B------:R-:W-:Y:S02]  /*0d40*/  FSETP.GEU.AND P2, PT, R31, -R26, PT ;  /* 0x8000001a1f00720b */ /* 0x000fe40003f4e000 */
[----:B------:R-:W-:Y:S02]  /*0d50*/  FSETP.GEU.AND P1, PT, R30, -R27, PT ;  /* 0x8000001b1e00720b */ /* 0x000fe40003f2e000 */
[----:B------:R-:W-:Y:S02]  /*0d60*/  FSEL R4, R4, RZ, P4 ;  /* 0x000000ff04047208 */ /* 0x000fe40002000000 */
[----:B------:R-:W-:Y:S02]  /*0d70*/  FSEL R5, R5, RZ, P3 ;  /* 0x000000ff05057208 */ /* 0x000fe40001800000 */
[----:B------:R-:W-:-:S02]  /*0d80*/  FSEL R6, R6, RZ, P2 ;  /* 0x000000ff06067208 */ /* 0x000fc40001000000 */
[----:B------:R-:W-:-:S05]  /*0d90*/  FSEL R7, R7, RZ, P1 ;  /* 0x000000ff07077208 */ /* 0x000fca0000800000 */
[----:B------:R5:W-:Y:S01]  /*0da0*/  STS.128 [R12], R4 ;  /* 0x000000040c007388 */ /* 0x000be20000000c00 */
[----:B------:R-:W-:Y:S01]  /*0db0*/  BAR.SYNC.DEFER_BLOCKING 0x0 ;  /* 0x0000000000007b1d */ /* 0x000fe20000010000 */
[C---:B------:R-:W-:Y:S02]  /*0dc0*/  LOP3.LUT R19, R3.reuse, 0x80, RZ, 0xfc, !PT ;  /* 0x0000008003137812 */ /* 0x040fe400078efcff */
[----:B------:R-:W-:Y:S02]  /*0dd0*/  ISETP.LT.AND P2, PT, R3, 0x800, !P0 ;  /* 0x000008000300780c */ /* 0x000fe40004741270 */
[----:B------:R-:W-:Y:S02]  /*0de0*/  ISETP.LT.AND P1, PT, R19, 0x800, !P0 ;  /* 0x000008001300780c */ /* 0x000fe40004721270 */
[----:B------:R-:W-:Y:S01]  /*0df0*/  LEA R21, R3, R2, 0x4 ;  /* 0x0000000203157211 */ /* 0x000fe200078e20ff */
[----:B------:R-:W3:Y:S04]  /*0e00*/  LDS R17, [R0] ;  /* 0x0000000000117984 */ /* 0x000ee80000000800 */
[----:B------:R-:W3:Y:S04]  /*0e10*/  LDS R16, [R0+0x200] ;  /* 0x0002000000107984 */ /* 0x000ee80000000800 */
[----:B------:R-:W4:Y:S01]  /*0e20*/  LDS R15, [R0+0x400] ;  /* 0x00040000000f7984 */ /* 0x000f220000000800 */
[----:B------:R-:W-:Y:S01]  /*0e30*/  IMAD R23, R19, 0x10, R2 ;  /* 0x0000001013177824 */ /* 0x000fe200078e0202 */
[----:B------:R-:W-:Y:S01]  /*0e40*/  LOP3.LUT R27, R3, 0x100, RZ, 0xfc, !PT ;  /* 0x00000100031b7812 */ /* 0x000fe200078efcff */
[----:B0-----:R-:W-:Y:S01]  /*0e50*/  IMAD.WIDE R18, R21, 0x4, R8 ;  /* 0x0000000415127825 */ /* 0x001fe200078e0208 */
[----:B------:R-:W-:-:S03]  /*0e60*/  LOP3.LUT R25, R3, 0x180, RZ, 0xfc, !PT ;  /* 0x0000018003197812 */ /* 0x000fc600078efcff */
[----:B------:R-:W-:Y:S01]  /*0e70*/  IMAD.WIDE R20, R23, 0x4, R8 ;  /* 0x0000000417147825 */ /* 0x000fe200078e0208 */
[C---:B------:R-:W-:Y:S02]  /*0e80*/  LOP3.LUT R23, R3.reuse, 0x200, RZ, 0xfc, !PT ;  /* 0x0000020003177812 */ /* 0x040fe400078efcff */
[C---:B-----5:R-:W-:Y:S02]  /*0e90*/  LOP3.LUT R7, R3.reuse, 0x280, RZ, 0xfc, !PT ;  /* 0x0000028003077812 */ /* 0x060fe400078efcff */
[----:B------:R-:W-:Y:S02]  /*0ea0*/  LOP3.LUT R5, R3, 0x300, RZ, 0xfc, !PT ;  /* 0x0000030003057812 */ /* 0x000fe400078efcff */
[----:B------:R-:W-:Y:S01]  /*0eb0*/  ISETP.LT.AND P5, PT, R27, 0x800, !P0 ;  /* 0x000008001b00780c */ /* 0x000fe200047a1270 */
[----:B-1----:R0:W-:Y:S01]  /*0ec0*/  @P2 STG.E desc[UR6][R18.64], R13 ;  /* 0x0000000d12002986 */ /* 0x0021e2000c101906 */
[----:B------:R-:W-:Y:S02]  /*0ed0*/  LOP3.LUT R3, R3, 0x380, RZ, 0xfc, !PT ;  /* 0x0000038003037812 */ /* 0x000fe400078efcff */
[----:B------:R-:W-:Y:S01]  /*0ee0*/  ISETP.LT.AND P4, PT, R25, 0x800, !P0 ;  /* 0x000008001900780c */ /* 0x000fe20004781270 */
[----:B--2---:R1:W-:Y:S01]  /*0ef0*/  @P1 STG.E desc[UR6][R20.64], R14 ;  /* 0x0000000e14001986 */ /* 0x0043e2000c101906 */
[----:B------:R-:W-:Y:S01]  /*0f00*/  ISETP.LT.AND P3, PT, R23, 0x800, !P0 ;  /* 0x000008001700780c */ /* 0x000fe20004761270 */
[----:B------:R-:W-:Y:S01]  /*0f10*/  IMAD R27, R27, 0x10, R2 ;  /* 0x000000101b1b7824 */ /* 0x000fe200078e0202 */
[----:B------:R-:W-:-:S02]  /*0f20*/  ISETP.LT.AND P2, PT, R7, 0x800, !P0 ;  /* 0x000008000700780c */ /* 0x000fc40004741270 */
[----:B------:R-:W-:Y:S02]  /*0f30*/  ISETP.LT.AND P1, PT, R5, 0x800, !P0 ;  /* 0x000008000500780c */ /* 0x000fe40004721270 */
[-C--:B------:R-:W-:Y:S01]  /*0f40*/  LEA R25, R25, R2.reuse, 0x4 ;  /* 0x0000000219197211 */ /* 0x080fe200078e20ff */
[--C-:B0-----:R-:W-:Y:S01]  /*0f50*/  IMAD R13, R23, 0x10, R2.reuse ;  /* 0x00000010170d7824 */ /* 0x101fe200078e0202 */
[----:B------:R-:W-:Y:S01]  /*0f60*/  ISETP.LT.AND P0, PT, R3, 0x800, !P0 ;  /* 0x000008000300780c */ /* 0x000fe20004701270 */
[----:B------:R-:W-:Y:S01]  /*0f70*/  IMAD R19, R7, 0x10, R2 ;  /* 0x0000001007137824 */ /* 0x000fe200078e0202 */
[----:B-1----:R-:W-:Y:S01]  /*0f80*/  LEA R21, R5, R2, 0x4 ;  /* 0x0000000205157211 */ /* 0x002fe200078e20ff */
[----:B------:R-:W-:-:S04]  /*0f90*/  IMAD.WIDE R4, R27, 0x4, R8 ;  /* 0x000000041b047825 */ /* 0x000fc800078e0208 */
[--C-:B------:R-:W-:Y:S01]  /*0fa0*/  IMAD.WIDE R6, R25, 0x4, R8.reuse ;  /* 0x0000000419067825 */ /* 0x100fe200078e0208 */
[----:B---3--:R0:W-:Y:S03]  /*0fb0*/  @P5 STG.E desc[UR6][R4.64], R10 ;  /* 0x0000000a04005986 */ /* 0x0081e6000c101906 */
[--C-:B------:R-:W-:Y:S01]  /*0fc0*/  IMAD.WIDE R12, R13, 0x4, R8.reuse ;  /* 0x000000040d0c7825 */ /* 0x100fe200078e0208 */
[----:B----4-:R0:W-:Y:S03]  /*0fd0*/  @P4 STG.E desc[UR6][R6.64], R11 ;  /* 0x0000000b06004986 */ /* 0x0101e6000c101906 */
[--C-:B------:R-:W-:Y:S01]  /*0fe0*/  IMAD.WIDE R18, R19, 0x4, R8.reuse ;  /* 0x0000000413127825 */ /* 0x100fe200078e0208 */
[----:B------:R0:W-:Y:S03]  /*0ff0*/  @P3 STG.E desc[UR6][R12.64], R17 ;  /* 0x000000110c003986 */ /* 0x0001e6000c101906 */
[----:B------:R-:W-:Y:S01]  /*1000*/  IMAD.WIDE R20, R21, 0x4, R8 ;  /* 0x0000000415147825 */ /* 0x000fe200078e0208 */
[----:B------:R0:W-:Y:S04]  /*1010*/  @P2 STG.E desc[UR6][R18.64], R16 ;  /* 0x0000001012002986 */ /* 0x0001e8000c101906 */
[----:B------:R0:W-:Y:S02]  /*1020*/  @P1 STG.E desc[UR6][R20.64], R15 ;  /* 0x0000000f14001986 */ /* 0x0001e4000c101906 */
[----:B0-----:R-:W-:Y:S05]  /*1030*/  @!P0 EXIT ;  /* 0x000000000000894d */ /* 0x001fea0003800000 */
[----:B0-----:R-:W0:Y:S01]  /*1040*/  LDS R5, [R0+0x600] ;  /* 0x0006000000057984 */ /* 0x001e220000000800 */
[----:B------:R-:W-:-:S04]  /*1050*/  IMAD R3, R3, 0x10, R2 ;  /* 0x0000001003037824 */ /* 0x000fc800078e0202 */
[----:B------:R-:W-:-:S05]  /*1060*/  IMAD.WIDE R8, R3, 0x4, R8 ;  /* 0x0000000403087825 */ /* 0x000fca00078e0208 */
[----:B0-----:R-:W-:Y:S01]  /*1070*/  STG.E desc[UR6][R8.64], R5 ;  /* 0x0000000508007986 */ /* 0x001fe2000c101906 */
[----:B------:R-:W-:Y:S05]  /*1080*/  EXIT ;  /* 0x000000000000794d */ /* 0x000fea0003800000 */
.L_x_0:
[----:B------:R-:W-:-:S00]  /*1090*/  BRA `(.L_x_0) ;  /* 0xfffffffc00fc7947 */ /* 0x000fc0000383ffff */
[----:B------:R-:W-:-:S00]  /*10a0*/  NOP ;  /* 0x0000000000007918 */ /* 0x000fc00000000000 */
        /* <DEDUP_REMOVED lines=13> */
.L_x_1:


//--------------------- .nv.global.init           --------------------------
	.section	.nv.global.init,"aw",@progbits
.nv.global.init:
	.type		_$_str,@object
	.size		_$_str,(_$_str_$_2 - _$_str)
_$_str:
        /*0000*/ 	.byte	0x5f, 0x5f, 0x43, 0x55, 0x44, 0x41, 0x5f, 0x46, 0x54, 0x5a, 0x00
	.type		_$_str_$_2,@object
	.size		_$_str_$_2,(.L_1 - _$_str_$_2)
_$_str_$_2:
        /*000b*/ 	.byte	0x5f, 0x5f, 0x43, 0x55, 0x44, 0x41, 0x5f, 0x50, 0x52, 0x45, 0x43, 0x5f, 0x53, 0x51, 0x52, 0x54
        /*001b*/ 	.byte	0x00
.L_1:


//--------------------- .nv.shared.triton_poi_fused__native_batch_norm_legit_no_training_add_relu_22 --------------------------
	.section	.nv.shared.triton_poi_fused__native_batch_norm_legit_no_training_add_relu_22,"aw",@nobits
	.sectionflags	@""
	.align	16
	.zero		1024


//--------------------- .nv.constant0.triton_poi_fused__native_batch_norm_legit_no_training_add_relu_22 --------------------------
	.section	.nv.constant0.triton_poi_fused__native_batch_norm_legit_no_training_add_relu_22,"a",@progbits
	.sectionflags	@""
	.align	4
.nv.constant0.triton_poi_fused__native_batch_norm_legit_no_training_add_relu_22:
	.zero		592
